//
// Generated by NVIDIA NVVM Compiler
//
// Compiler Build ID: CL-36424714
// Cuda compilation tools, release 13.0, V13.0.88
// Based on NVVM 20.0.0
//

.version 9.0
.target sm_100
.address_size 64

	// .globl	_Z12cos_sin_halfPfS_i
.global .align 4 .b8 __cudart_i2opi_f[24] = {65, 144, 67, 60, 153, 149, 98, 219, 192, 221, 52, 245, 209, 87, 39, 252, 41, 21, 68, 78, 110, 131, 249, 162};

.visible .entry _Z12cos_sin_halfPfS_i(
	.param .u64 .ptr .align 1 _Z12cos_sin_halfPfS_i_param_0,
	.param .u64 .ptr .align 1 _Z12cos_sin_halfPfS_i_param_1,
	.param .u32 _Z12cos_sin_halfPfS_i_param_2
)
{
	.local .align 4 .b8 	__local_depot0[28];
	.reg .b64 	%SP;
	.reg .b64 	%SPL;
	.reg .pred 	%p<19>;
	.reg .b32 	%r<88>;
	.reg .b32 	%f<55>;
	.reg .b64 	%rd<51>;
	.reg .b64 	%fd<5>;

	mov.u64 	%SPL, __local_depot0;
	ld.param.u64 	%rd18, [_Z12cos_sin_halfPfS_i_param_0];
	ld.param.u64 	%rd19, [_Z12cos_sin_halfPfS_i_param_1];
	ld.param.u32 	%r30, [_Z12cos_sin_halfPfS_i_param_2];
	cvta.to.global.u64 	%rd1, %rd19;
	cvta.to.global.u64 	%rd2, %rd18;
	add.u64 	%rd3, %SPL, 0;
	mov.u32 	%r31, %ctaid.x;
	mov.u32 	%r32, %ntid.x;
	mov.u32 	%r33, %tid.x;
	mad.lo.s32 	%r1, %r31, %r32, %r33;
	shr.u32 	%r34, %r30, 31;
	add.s32 	%r35, %r30, %r34;
	shr.s32 	%r36, %r35, 1;
	setp.ge.s32 	%p1, %r1, %r36;
	@%p1 bra 	$L__BB0_10;
	mul.wide.s32 	%rd33, %r1, 4;
	add.s64 	%rd34, %rd2, %rd33;
	ld.global.f32 	%f1, [%rd34];
	mul.f32 	%f33, %f1, 0f3F22F983;
	cvt.rni.s32.f32 	%r83, %f33;
	cvt.rn.f32.s32 	%f34, %r83;
	fma.rn.f32 	%f35, %f34, 0fBFC90FDA, %f1;
	fma.rn.f32 	%f36, %f34, 0fB3A22168, %f35;
	fma.rn.f32 	%f53, %f34, 0fA7C234C5, %f36;
	abs.f32 	%f3, %f1;
	setp.ltu.f32 	%p11, %f3, 0f47CE4780;
	@%p11 bra 	$L__BB0_9;
	setp.neu.f32 	%p12, %f3, 0f7F800000;
	@%p12 bra 	$L__BB0_4;
	mov.f32 	%f39, 0f00000000;
	mul.rn.f32 	%f53, %f1, %f39;
	mov.b32 	%r83, 0;
	bra.uni 	$L__BB0_9;
$L__BB0_4:
	mov.b32 	%r3, %f1;
	shl.b32 	%r59, %r3, 8;
	or.b32  	%r4, %r59, -2147483648;
	mov.b64 	%rd47, 0;
	mov.b32 	%r80, 0;
	mov.u64 	%rd45, __cudart_i2opi_f;
	mov.u64 	%rd46, %rd3;
$L__BB0_5:
	.pragma "nounroll";
	ld.global.nc.u32 	%r60, [%rd45];
	mad.wide.u32 	%rd37, %r60, %r4, %rd47;
	shr.u64 	%rd47, %rd37, 32;
	st.local.u32 	[%rd46], %rd37;
	add.s32 	%r80, %r80, 1;
	add.s64 	%rd46, %rd46, 4;
	add.s64 	%rd45, %rd45, 4;
	setp.ne.s32 	%p13, %r80, 6;
	@%p13 bra 	$L__BB0_5;
	shr.u32 	%r61, %r3, 23;
	st.local.u32 	[%rd3+24], %rd47;
	and.b32  	%r7, %r61, 31;
	and.b32  	%r62, %r61, 224;
	add.s32 	%r63, %r62, -128;
	shr.u32 	%r64, %r63, 5;
	mul.wide.u32 	%rd38, %r64, 4;
	sub.s64 	%rd10, %rd3, %rd38;
	ld.local.u32 	%r81, [%rd10+24];
	ld.local.u32 	%r82, [%rd10+20];
	setp.eq.s32 	%p14, %r7, 0;
	@%p14 bra 	$L__BB0_8;
	shf.l.wrap.b32 	%r81, %r82, %r81, %r7;
	ld.local.u32 	%r65, [%rd10+16];
	shf.l.wrap.b32 	%r82, %r65, %r82, %r7;
$L__BB0_8:
	shr.u32 	%r66, %r81, 30;
	shf.l.wrap.b32 	%r67, %r82, %r81, 2;
	shl.b32 	%r68, %r82, 2;
	shr.u32 	%r69, %r67, 31;
	add.s32 	%r70, %r69, %r66;
	neg.s32 	%r71, %r70;
	setp.lt.s32 	%p15, %r3, 0;
	selp.b32 	%r83, %r71, %r70, %p15;
	xor.b32  	%r72, %r67, %r3;
	shr.s32 	%r73, %r67, 31;
	xor.b32  	%r74, %r73, %r67;
	xor.b32  	%r75, %r73, %r68;
	cvt.u64.u32 	%rd39, %r74;
	shl.b64 	%rd40, %rd39, 32;
	cvt.u64.u32 	%rd41, %r75;
	or.b64  	%rd42, %rd40, %rd41;
	cvt.rn.f64.s64 	%fd3, %rd42;
	mul.f64 	%fd4, %fd3, 0d3BF921FB54442D19;
	cvt.rn.f32.f64 	%f37, %fd4;
	neg.f32 	%f38, %f37;
	setp.lt.s32 	%p16, %r72, 0;
	selp.f32 	%f53, %f38, %f37, %p16;
$L__BB0_9:
	add.s32 	%r77, %r83, 1;
	mul.rn.f32 	%f40, %f53, %f53;
	and.b32  	%r78, %r83, 1;
	setp.eq.b32 	%p17, %r78, 1;
	selp.f32 	%f41, %f53, 0f3F800000, %p17;
	fma.rn.f32 	%f42, %f40, %f41, 0f00000000;
	fma.rn.f32 	%f43, %f40, 0f37CBAC00, 0fBAB607ED;
	selp.f32 	%f44, 0fB94D4153, %f43, %p17;
	selp.f32 	%f45, 0f3C0885E4, 0f3D2AAABB, %p17;
	fma.rn.f32 	%f46, %f44, %f40, %f45;
	selp.f32 	%f47, 0fBE2AAAA8, 0fBEFFFFFF, %p17;
	fma.rn.f32 	%f48, %f46, %f40, %f47;
	fma.rn.f32 	%f49, %f48, %f42, %f41;
	and.b32  	%r79, %r77, 2;
	setp.eq.s32 	%p18, %r79, 0;
	mov.f32 	%f50, 0f00000000;
	sub.f32 	%f51, %f50, %f49;
	selp.f32 	%f52, %f49, %f51, %p18;
	add.s64 	%rd44, %rd1, %rd33;
	st.global.f32 	[%rd44], %f52;
	bra.uni 	$L__BB0_20;
$L__BB0_10:
	setp.ge.s32 	%p2, %r1, %r30;
	@%p2 bra 	$L__BB0_20;
	mul.wide.s32 	%rd21, %r1, 4;
	add.s64 	%rd22, %rd2, %rd21;
	ld.global.f32 	%f7, [%rd22];
	mul.f32 	%f13, %f7, 0f3F22F983;
	cvt.rni.s32.f32 	%r87, %f13;
	cvt.rn.f32.s32 	%f14, %r87;
	fma.rn.f32 	%f15, %f14, 0fBFC90FDA, %f7;
	fma.rn.f32 	%f16, %f14, 0fB3A22168, %f15;
	fma.rn.f32 	%f54, %f14, 0fA7C234C5, %f16;
	abs.f32 	%f9, %f7;
	setp.ltu.f32 	%p3, %f9, 0f47CE4780;
	@%p3 bra 	$L__BB0_19;
	setp.neu.f32 	%p4, %f9, 0f7F800000;
	@%p4 bra 	$L__BB0_14;
	mov.f32 	%f19, 0f00000000;
	mul.rn.f32 	%f54, %f7, %f19;
	mov.b32 	%r87, 0;
	bra.uni 	$L__BB0_19;
$L__BB0_14:
	mov.b32 	%r17, %f7;
	shl.b32 	%r38, %r17, 8;
	or.b32  	%r18, %r38, -2147483648;
	mov.b64 	%rd50, 0;
	mov.b32 	%r84, 0;
	mov.u64 	%rd48, __cudart_i2opi_f;
	mov.u64 	%rd49, %rd3;
$L__BB0_15:
	.pragma "nounroll";
	ld.global.nc.u32 	%r39, [%rd48];
	mad.wide.u32 	%rd25, %r39, %r18, %rd50;
	shr.u64 	%rd50, %rd25, 32;
	st.local.u32 	[%rd49], %rd25;
	add.s32 	%r84, %r84, 1;
	add.s64 	%rd49, %rd49, 4;
	add.s64 	%rd48, %rd48, 4;
	setp.ne.s32 	%p5, %r84, 6;
	@%p5 bra 	$L__BB0_15;
	shr.u32 	%r40, %r17, 23;
	st.local.u32 	[%rd3+24], %rd50;
	and.b32  	%r21, %r40, 31;
	and.b32  	%r41, %r40, 224;
	add.s32 	%r42, %r41, -128;
	shr.u32 	%r43, %r42, 5;
	mul.wide.u32 	%rd26, %r43, 4;
	sub.s64 	%rd17, %rd3, %rd26;
	ld.local.u32 	%r85, [%rd17+24];
	ld.local.u32 	%r86, [%rd17+20];
	setp.eq.s32 	%p6, %r21, 0;
	@%p6 bra 	$L__BB0_18;
	shf.l.wrap.b32 	%r85, %r86, %r85, %r21;
	ld.local.u32 	%r44, [%rd17+16];
	shf.l.wrap.b32 	%r86, %r44, %r86, %r21;
$L__BB0_18:
	shr.u32 	%r45, %r85, 30;
	shf.l.wrap.b32 	%r46, %r86, %r85, 2;
	shl.b32 	%r47, %r86, 2;
	shr.u32 	%r48, %r46, 31;
	add.s32 	%r49, %r48, %r45;
	neg.s32 	%r50, %r49;
	setp.lt.s32 	%p7, %r17, 0;
	selp.b32 	%r87, %r50, %r49, %p7;
	xor.b32  	%r51, %r46, %r17;
	shr.s32 	%r52, %r46, 31;
	xor.b32  	%r53, %r52, %r46;
	xor.b32  	%r54, %r52, %r47;
	cvt.u64.u32 	%rd27, %r53;
	shl.b64 	%rd28, %rd27, 32;
	cvt.u64.u32 	%rd29, %r54;
	or.b64  	%rd30, %rd28, %rd29;
	cvt.rn.f64.s64 	%fd1, %rd30;
	mul.f64 	%fd2, %fd1, 0d3BF921FB54442D19;
	cvt.rn.f32.f64 	%f17, %fd2;
	neg.f32 	%f18, %f17;
	setp.lt.s32 	%p8, %r51, 0;
	selp.f32 	%f54, %f18, %f17, %p8;
$L__BB0_19:
	mul.rn.f32 	%f20, %f54, %f54;
	and.b32  	%r56, %r87, 1;
	setp.eq.b32 	%p9, %r56, 1;
	selp.f32 	%f21, 0f3F800000, %f54, %p9;
	fma.rn.f32 	%f22, %f20, %f21, 0f00000000;
	fma.rn.f32 	%f23, %f20, 0f37CBAC00, 0fBAB607ED;
	selp.f32 	%f24, %f23, 0fB94D4153, %p9;
	selp.f32 	%f25, 0f3D2AAABB, 0f3C0885E4, %p9;
	fma.rn.f32 	%f26, %f24, %f20, %f25;
	selp.f32 	%f27, 0fBEFFFFFF, 0fBE2AAAA8, %p9;
	fma.rn.f32 	%f28, %f26, %f20, %f27;
	fma.rn.f32 	%f29, %f28, %f22, %f21;
	and.b32  	%r57, %r87, 2;
	setp.eq.s32 	%p10, %r57, 0;
	mov.f32 	%f30, 0f00000000;
	sub.f32 	%f31, %f30, %f29;
	selp.f32 	%f32, %f29, %f31, %p10;
	add.s64 	%rd32, %rd1, %rd21;
	st.global.f32 	[%rd32], %f32;
$L__BB0_20:
	ret;

}
	// .globl	_Z16cos_sin_even_oddPfS_i
.visible .entry _Z16cos_sin_even_oddPfS_i(
	.param .u64 .ptr .align 1 _Z16cos_sin_even_oddPfS_i_param_0,
	.param .u64 .ptr .align 1 _Z16cos_sin_even_oddPfS_i_param_1,
	.param .u32 _Z16cos_sin_even_oddPfS_i_param_2
)
{
	.local .align 4 .b8 	__local_depot1[28];
	.reg .b64 	%SP;
	.reg .b64 	%SPL;
	.reg .pred 	%p<23>;
	.reg .b32 	%r<87>;
	.reg .b32 	%f<55>;
	.reg .b64 	%rd<51>;
	.reg .b64 	%fd<5>;

	mov.u64 	%SPL, __local_depot1;
	ld.param.u64 	%rd18, [_Z16cos_sin_even_oddPfS_i_param_0];
	ld.param.u64 	%rd19, [_Z16cos_sin_even_oddPfS_i_param_1];
	ld.param.u32 	%r30, [_Z16cos_sin_even_oddPfS_i_param_2];
	cvta.to.global.u64 	%rd1, %rd19;
	cvta.to.global.u64 	%rd2, %rd18;
	add.u64 	%rd3, %SPL, 0;
	mov.u32 	%r31, %ctaid.x;
	mov.u32 	%r32, %ntid.x;
	mov.u32 	%r33, %tid.x;
	mad.lo.s32 	%r1, %r31, %r32, %r33;
	and.b32  	%r34, %r1, 1;
	setp.eq.b32 	%p1, %r34, 1;
	setp.ge.s32 	%p2, %r1, %r30;
	or.pred  	%p3, %p1, %p2;
	@%p3 bra 	$L__BB1_10;
	mul.wide.s32 	%rd33, %r1, 4;
	add.s64 	%rd34, %rd2, %rd33;
	ld.global.f32 	%f1, [%rd34];
	mul.f32 	%f33, %f1, 0f3F22F983;
	cvt.rni.s32.f32 	%r82, %f33;
	cvt.rn.f32.s32 	%f34, %r82;
	fma.rn.f32 	%f35, %f34, 0fBFC90FDA, %f1;
	fma.rn.f32 	%f36, %f34, 0fB3A22168, %f35;
	fma.rn.f32 	%f53, %f34, 0fA7C234C5, %f36;
	abs.f32 	%f3, %f1;
	setp.ltu.f32 	%p15, %f3, 0f47CE4780;
	@%p15 bra 	$L__BB1_9;
	setp.neu.f32 	%p16, %f3, 0f7F800000;
	@%p16 bra 	$L__BB1_4;
	mov.f32 	%f39, 0f00000000;
	mul.rn.f32 	%f53, %f1, %f39;
	mov.b32 	%r82, 0;
	bra.uni 	$L__BB1_9;
$L__BB1_4:
	mov.b32 	%r3, %f1;
	shl.b32 	%r58, %r3, 8;
	or.b32  	%r4, %r58, -2147483648;
	mov.b64 	%rd47, 0;
	mov.b32 	%r79, 0;
	mov.u64 	%rd45, __cudart_i2opi_f;
	mov.u64 	%rd46, %rd3;
$L__BB1_5:
	.pragma "nounroll";
	ld.global.nc.u32 	%r59, [%rd45];
	mad.wide.u32 	%rd37, %r59, %r4, %rd47;
	shr.u64 	%rd47, %rd37, 32;
	st.local.u32 	[%rd46], %rd37;
	add.s32 	%r79, %r79, 1;
	add.s64 	%rd46, %rd46, 4;
	add.s64 	%rd45, %rd45, 4;
	setp.ne.s32 	%p17, %r79, 6;
	@%p17 bra 	$L__BB1_5;
	shr.u32 	%r60, %r3, 23;
	st.local.u32 	[%rd3+24], %rd47;
	and.b32  	%r7, %r60, 31;
	and.b32  	%r61, %r60, 224;
	add.s32 	%r62, %r61, -128;
	shr.u32 	%r63, %r62, 5;
	mul.wide.u32 	%rd38, %r63, 4;
	sub.s64 	%rd10, %rd3, %rd38;
	ld.local.u32 	%r80, [%rd10+24];
	ld.local.u32 	%r81, [%rd10+20];
	setp.eq.s32 	%p18, %r7, 0;
	@%p18 bra 	$L__BB1_8;
	shf.l.wrap.b32 	%r80, %r81, %r80, %r7;
	ld.local.u32 	%r64, [%rd10+16];
	shf.l.wrap.b32 	%r81, %r64, %r81, %r7;
$L__BB1_8:
	shr.u32 	%r65, %r80, 30;
	shf.l.wrap.b32 	%r66, %r81, %r80, 2;
	shl.b32 	%r67, %r81, 2;
	shr.u32 	%r68, %r66, 31;
	add.s32 	%r69, %r68, %r65;
	neg.s32 	%r70, %r69;
	setp.lt.s32 	%p19, %r3, 0;
	selp.b32 	%r82, %r70, %r69, %p19;
	xor.b32  	%r71, %r66, %r3;
	shr.s32 	%r72, %r66, 31;
	xor.b32  	%r73, %r72, %r66;
	xor.b32  	%r74, %r72, %r67;
	cvt.u64.u32 	%rd39, %r73;
	shl.b64 	%rd40, %rd39, 32;
	cvt.u64.u32 	%rd41, %r74;
	or.b64  	%rd42, %rd40, %rd41;
	cvt.rn.f64.s64 	%fd3, %rd42;
	mul.f64 	%fd4, %fd3, 0d3BF921FB54442D19;
	cvt.rn.f32.f64 	%f37, %fd4;
	neg.f32 	%f38, %f37;
	setp.lt.s32 	%p20, %r71, 0;
	selp.f32 	%f53, %f38, %f37, %p20;
$L__BB1_9:
	add.s32 	%r76, %r82, 1;
	mul.rn.f32 	%f40, %f53, %f53;
	and.b32  	%r77, %r82, 1;
	setp.eq.b32 	%p21, %r77, 1;
	selp.f32 	%f41, %f53, 0f3F800000, %p21;
	fma.rn.f32 	%f42, %f40, %f41, 0f00000000;
	fma.rn.f32 	%f43, %f40, 0f37CBAC00, 0fBAB607ED;
	selp.f32 	%f44, 0fB94D4153, %f43, %p21;
	selp.f32 	%f45, 0f3C0885E4, 0f3D2AAABB, %p21;
	fma.rn.f32 	%f46, %f44, %f40, %f45;
	selp.f32 	%f47, 0fBE2AAAA8, 0fBEFFFFFF, %p21;
	fma.rn.f32 	%f48, %f46, %f40, %f47;
	fma.rn.f32 	%f49, %f48, %f42, %f41;
	and.b32  	%r78, %r76, 2;
	setp.eq.s32 	%p22, %r78, 0;
	mov.f32 	%f50, 0f00000000;
	sub.f32 	%f51, %f50, %f49;
	selp.f32 	%f52, %f49, %f51, %p22;
	add.s64 	%rd44, %rd1, %rd33;
	st.global.f32 	[%rd44], %f52;
	bra.uni 	$L__BB1_20;
$L__BB1_10:
	setp.ge.s32 	%p4, %r1, %r30;
	and.b32  	%r35, %r1, -2147483647;
	setp.ne.s32 	%p5, %r35, 1;
	or.pred  	%p6, %p5, %p4;
	@%p6 bra 	$L__BB1_20;
	mul.wide.u32 	%rd21, %r1, 4;
	add.s64 	%rd22, %rd2, %rd21;
	ld.global.f32 	%f7, [%rd22];
	mul.f32 	%f13, %f7, 0f3F22F983;
	cvt.rni.s32.f32 	%r86, %f13;
	cvt.rn.f32.s32 	%f14, %r86;
	fma.rn.f32 	%f15, %f14, 0fBFC90FDA, %f7;
	fma.rn.f32 	%f16, %f14, 0fB3A22168, %f15;
	fma.rn.f32 	%f54, %f14, 0fA7C234C5, %f16;
	abs.f32 	%f9, %f7;
	setp.ltu.f32 	%p7, %f9, 0f47CE4780;
	@%p7 bra 	$L__BB1_19;
	setp.neu.f32 	%p8, %f9, 0f7F800000;
	@%p8 bra 	$L__BB1_14;
	mov.f32 	%f19, 0f00000000;
	mul.rn.f32 	%f54, %f7, %f19;
	mov.b32 	%r86, 0;
	bra.uni 	$L__BB1_19;
$L__BB1_14:
	mov.b32 	%r17, %f7;
	shl.b32 	%r37, %r17, 8;
	or.b32  	%r18, %r37, -2147483648;
	mov.b64 	%rd50, 0;
	mov.b32 	%r83, 0;
	mov.u64 	%rd48, __cudart_i2opi_f;
	mov.u64 	%rd49, %rd3;
$L__BB1_15:
	.pragma "nounroll";
	ld.global.nc.u32 	%r38, [%rd48];
	mad.wide.u32 	%rd25, %r38, %r18, %rd50;
	shr.u64 	%rd50, %rd25, 32;
	st.local.u32 	[%rd49], %rd25;
	add.s32 	%r83, %r83, 1;
	add.s64 	%rd49, %rd49, 4;
	add.s64 	%rd48, %rd48, 4;
	setp.ne.s32 	%p9, %r83, 6;
	@%p9 bra 	$L__BB1_15;
	shr.u32 	%r39, %r17, 23;
	st.local.u32 	[%rd3+24], %rd50;
	and.b32  	%r21, %r39, 31;
	and.b32  	%r40, %r39, 224;
	add.s32 	%r41, %r40, -128;
	shr.u32 	%r42, %r41, 5;
	mul.wide.u32 	%rd26, %r42, 4;
	sub.s64 	%rd17, %rd3, %rd26;
	ld.local.u32 	%r84, [%rd17+24];
	ld.local.u32 	%r85, [%rd17+20];
	setp.eq.s32 	%p10, %r21, 0;
	@%p10 bra 	$L__BB1_18;
	shf.l.wrap.b32 	%r84, %r85, %r84, %r21;
	ld.local.u32 	%r43, [%rd17+16];
	shf.l.wrap.b32 	%r85, %r43, %r85, %r21;
$L__BB1_18:
	shr.u32 	%r44, %r84, 30;
	shf.l.wrap.b32 	%r45, %r85, %r84, 2;
	shl.b32 	%r46, %r85, 2;
	shr.u32 	%r47, %r45, 31;
	add.s32 	%r48, %r47, %r44;
	neg.s32 	%r49, %r48;
	setp.lt.s32 	%p11, %r17, 0;
	selp.b32 	%r86, %r49, %r48, %p11;
	xor.b32  	%r50, %r45, %r17;
	shr.s32 	%r51, %r45, 31;
	xor.b32  	%r52, %r51, %r45;
	xor.b32  	%r53, %r51, %r46;
	cvt.u64.u32 	%rd27, %r52;
	shl.b64 	%rd28, %rd27, 32;
	cvt.u64.u32 	%rd29, %r53;
	or.b64  	%rd30, %rd28, %rd29;
	cvt.rn.f64.s64 	%fd1, %rd30;
	mul.f64 	%fd2, %fd1, 0d3BF921FB54442D19;
	cvt.rn.f32.f64 	%f17, %fd2;
	neg.f32 	%f18, %f17;
	setp.lt.s32 	%p12, %r50, 0;
	selp.f32 	%f54, %f18, %f17, %p12;
$L__BB1_19:
	mul.rn.f32 	%f20, %f54, %f54;
	and.b32  	%r55, %r86, 1;
	setp.eq.b32 	%p13, %r55, 1;
	selp.f32 	%f21, 0f3F800000, %f54, %p13;
	fma.rn.f32 	%f22, %f20, %f21, 0f00000000;
	fma.rn.f32 	%f23, %f20, 0f37CBAC00, 0fBAB607ED;
	selp.f32 	%f24, %f23, 0fB94D4153, %p13;
	selp.f32 	%f25, 0f3D2AAABB, 0f3C0885E4, %p13;
	fma.rn.f32 	%f26, %f24, %f20, %f25;
	selp.f32 	%f27, 0fBEFFFFFF, 0fBE2AAAA8, %p13;
	fma.rn.f32 	%f28, %f26, %f20, %f27;
	fma.rn.f32 	%f29, %f28, %f22, %f21;
	and.b32  	%r56, %r86, 2;
	setp.eq.s32 	%p14, %r56, 0;
	mov.f32 	%f30, 0f00000000;
	sub.f32 	%f31, %f30, %f29;
	selp.f32 	%f32, %f29, %f31, %p14;
	add.s64 	%rd32, %rd1, %rd21;
	st.global.f32 	[%rd32], %f32;
$L__BB1_20:
	ret;

}


// ===== COMPILED SASS (sm_100) =====

	.target	sm_100

	.elftype	@"ET_EXEC"


//--------------------- .note.nv.tkinfo           --------------------------
	.section	.note.nv.tkinfo,"",@"SHT_NOTE"
	.sectionflags	@"SHF_NOTE_NV_TKINFO"
	.tkinfo
        /*0018*/ 	.word	0x00000002
        /*0030*/ 	.string	""
        /*0030*/ 	.string	"ptxas"
        /*0030*/ 	.string	"Cuda compilation tools, release 13.0, V13.0.88"
        /*0030*/ 	.string	"Build cuda_13.0.r13.0/compiler.36424714_0"
        /*0030*/ 	.string	"-arch sm_100 -m 64 "



//--------------------- .note.nv.cuinfo           --------------------------
	.section	.note.nv.cuinfo,"",@"SHT_NOTE"
	.sectionflags	@"SHF_NOTE_NV_CUINFO"
        /*0018*/ 	.short	0x0002
        /*001a*/ 	.short	0x0064
        /*001c*/ 	.short	0x0082
	.zero		2


//--------------------- .nv.info                  --------------------------
	.section	.nv.info,"",@"SHT_CUDA_INFO"
	.align	4


	//----- nvinfo : EIATTR_REGCOUNT
	.align		4
        /*0000*/ 	.byte	0x04, 0x2f
        /*0002*/ 	.short	(.L_2 - .L_1)
	.align		4
.L_1:
        /*0004*/ 	.word	index@(_Z12cos_sin_halfPfS_i)
        /*0008*/ 	.word	0x00000012


	//----- nvinfo : EIATTR_FRAME_SIZE
	.align		4
.L_2:
        /*000c*/ 	.byte	0x04, 0x11
        /*000e*/ 	.short	(.L_4 - .L_3)
	.align		4
.L_3:
        /*0010*/ 	.word	index@(_Z12cos_sin_halfPfS_i)
        /*0014*/ 	.word	0x00000000


	//----- nvinfo : EIATTR_REGCOUNT
	.align		4
.L_4:
        /*0018*/ 	.byte	0x04, 0x2f
        /*001a*/ 	.short	(.L_6 - .L_5)
	.align		4
.L_5:
        /*001c*/ 	.word	index@(_Z16cos_sin_even_oddPfS_i)
        /*0020*/ 	.word	0x00000012


	//----- nvinfo : EIATTR_FRAME_SIZE
	.align		4
.L_6:
        /*0024*/ 	.byte	0x04, 0x11
        /*0026*/ 	.short	(.L_8 - .L_7)
	.align		4
.L_7:
        /*0028*/ 	.word	index@(_Z16cos_sin_even_oddPfS_i)
        /*002c*/ 	.word	0x00000000


	//----- nvinfo : EIATTR_MIN_STACK_SIZE
	.align		4
.L_8:
        /*0030*/ 	.byte	0x04, 0x12
        /*0032*/ 	.short	(.L_10 - .L_9)
	.align		4
.L_9:
        /*0034*/ 	.word	index@(_Z16cos_sin_even_oddPfS_i)
        /*0038*/ 	.word	0x00000000


	//----- nvinfo : EIATTR_MIN_STACK_SIZE
	.align		4
.L_10:
        /*003c*/ 	.byte	0x04, 0x12
        /*003e*/ 	.short	(.L_12 - .L_11)
	.align		4
.L_11:
        /*0040*/ 	.word	index@(_Z12cos_sin_halfPfS_i)
        /*0044*/ 	.word	0x00000000
.L_12:


//--------------------- .nv.compat                --------------------------
	.section	.nv.compat,"",@"SHT_CUDA_COMPAT_INFO"
	.align	4
        /*0000*/ 	.byte	0x02, 0x09, 0x00, 0x00, 0x02, 0x02, 0x01, 0x00, 0x02, 0x05, 0x05, 0x00, 0x03, 0x07, 0x01, 0x01
        /*0010*/ 	.byte	0x02, 0x03, 0x00, 0x00, 0x02, 0x06, 0x01, 0x00, 0x04, 0x0b, 0x08, 0x00, 0x01, 0x00, 0x00, 0x00
        /*0020*/ 	.byte	0x00, 0x00, 0x00, 0x00


//--------------------- .nv.info._Z16cos_sin_even_oddPfS_i --------------------------
	.section	.nv.info._Z16cos_sin_even_oddPfS_i,"",@"SHT_CUDA_INFO"
	.sectionflags	@""
	.align	4


	//----- nvinfo : EIATTR_CUDA_API_VERSION
	.align		4
        /*0000*/ 	.byte	0x04, 0x37
        /*0002*/ 	.short	(.L_14 - .L_13)
.L_13:
        /*0004*/ 	.word	0x00000082


	//----- nvinfo : EIATTR_KPARAM_INFO
	.align		4
.L_14:
        /*0008*/ 	.byte	0x04, 0x17
        /*000a*/ 	.short	(.L_16 - .L_15)
.L_15:
        /*000c*/ 	.word	0x00000000
        /*0010*/ 	.short	0x0002
        /*0012*/ 	.short	0x0010
        /*0014*/ 	.byte	0x00, 0xf0, 0x11, 0x00


	//----- nvinfo : EIATTR_KPARAM_INFO
	.align		4
.L_16:
        /*0018*/ 	.byte	0x04, 0x17
        /*001a*/ 	.short	(.L_18 - .L_17)
.L_17:
        /*001c*/ 	.word	0x00000000
        /*0020*/ 	.short	0x0001
        /*0022*/ 	.short	0x0008
        /*0024*/ 	.byte	0x00, 0xf5, 0x21, 0x00


	//----- nvinfo : EIATTR_KPARAM_INFO
	.align		4
.L_18:
        /*0028*/ 	.byte	0x04, 0x17
        /*002a*/ 	.short	(.L_20 - .L_19)
.L_19:
        /*002c*/ 	.word	0x00000000
        /*0030*/ 	.short	0x0000
        /*0032*/ 	.short	0x0000
        /*0034*/ 	.byte	0x00, 0xf5, 0x21, 0x00


	//----- nvinfo : EIATTR_SPARSE_MMA_MASK
	.align		4
.L_20:
        /*0038*/ 	.byte	0x03, 0x50
        /*003a*/ 	.short	0x0000


	//----- nvinfo : EIATTR_MAXREG_COUNT
	.align		4
        /*003c*/ 	.byte	0x03, 0x1b
        /*003e*/ 	.short	0x00ff


	//----- nvinfo : EIATTR_MERCURY_ISA_VERSION
	.align		4
        /*0040*/ 	.byte	0x03, 0x5f
        /*0042*/ 	.short	0x0101


	//----- nvinfo : EIATTR_VRC_CTA_INIT_COUNT
	.align		4
        /*0044*/ 	.byte	0x02, 0x4a
	.zero		1
	.zero		1


	//----- nvinfo : EIATTR_EXIT_INSTR_OFFSETS
	.align		4
        /*0048*/ 	.byte	0x04, 0x1c
        /*004a*/ 	.short	(.L_22 - .L_21)


	//   ....[0]....
.L_21:
        /*004c*/ 	.word	0x000008d0


	//   ....[1]....
        /*0050*/ 	.word	0x00000900


	//   ....[2]....
        /*0054*/ 	.word	0x00001110


	//----- nvinfo : EIATTR_CRS_STACK_SIZE
	.align		4
.L_22:
        /*0058*/ 	.byte	0x04, 0x1e
        /*005a*/ 	.short	(.L_24 - .L_23)
.L_23:
        /*005c*/ 	.word	0x00000000


	//----- nvinfo : EIATTR_CBANK_PARAM_SIZE
	.align		4
.L_24:
        /*0060*/ 	.byte	0x03, 0x19
        /*0062*/ 	.short	0x0014


	//----- nvinfo : EIATTR_PARAM_CBANK
	.align		4
        /*0064*/ 	.byte	0x04, 0x0a
        /*0066*/ 	.short	(.L_26 - .L_25)
	.align		4
.L_25:
        /*0068*/ 	.word	index@(.nv.constant0._Z16cos_sin_even_oddPfS_i)
        /*006c*/ 	.short	0x0380
        /*006e*/ 	.short	0x0014


	//----- nvinfo : EIATTR_SW_WAR
	.align		4
.L_26:
        /*0070*/ 	.byte	0x04, 0x36
        /*0072*/ 	.short	(.L_28 - .L_27)
.L_27:
        /*0074*/ 	.word	0x00000008
.L_28:


//--------------------- .nv.info._Z12cos_sin_halfPfS_i --------------------------
	.section	.nv.info._Z12cos_sin_halfPfS_i,"",@"SHT_CUDA_INFO"
	.sectionflags	@""
	.align	4


	//----- nvinfo : EIATTR_CUDA_API_VERSION
	.align		4
        /*0000*/ 	.byte	0x04, 0x37
        /*0002*/ 	.short	(.L_30 - .L_29)
.L_29:
        /*0004*/ 	.word	0x00000082


	//----- nvinfo : EIATTR_KPARAM_INFO
	.align		4
.L_30:
        /*0008*/ 	.byte	0x04, 0x17
        /*000a*/ 	.short	(.L_32 - .L_31)
.L_31:
        /*000c*/ 	.word	0x00000000
        /*0010*/ 	.short	0x0002
        /*0012*/ 	.short	0x0010
        /*0014*/ 	.byte	0x00, 0xf0, 0x11, 0x00


	//----- nvinfo : EIATTR_KPARAM_INFO
	.align		4
.L_32:
        /*0018*/ 	.byte	0x04, 0x17
        /*001a*/ 	.short	(.L_34 - .L_33)
.L_33:
        /*001c*/ 	.word	0x00000000
        /*0020*/ 	.short	0x0001
        /*0022*/ 	.short	0x0008
        /*0024*/ 	.byte	0x00, 0xf5, 0x21, 0x00


	//----- nvinfo : EIATTR_KPARAM_INFO
	.align		4
.L_34:
        /*0028*/ 	.byte	0x04, 0x17
        /*002a*/ 	.short	(.L_36 - .L_35)
.L_35:
        /*002c*/ 	.word	0x00000000
        /*0030*/ 	.short	0x0000
        /*0032*/ 	.short	0x0000
        /*0034*/ 	.byte	0x00, 0xf5, 0x21, 0x00


	//----- nvinfo : EIATTR_SPARSE_MMA_MASK
	.align		4
.L_36:
        /*0038*/ 	.byte	0x03, 0x50
        /*003a*/ 	.short	0x0000


	//----- nvinfo : EIATTR_MAXREG_COUNT
	.align		4
        /*003c*/ 	.byte	0x03, 0x1b
        /*003e*/ 	.short	0x00ff


	//----- nvinfo : EIATTR_MERCURY_ISA_VERSION
	.align		4
        /*0040*/ 	.byte	0x03, 0x5f
        /*0042*/ 	.short	0x0101


	//----- nvinfo : EIATTR_VRC_CTA_INIT_COUNT
	.align		4
        /*0044*/ 	.byte	0x02, 0x4a
	.zero		1
	.zero		1


	//----- nvinfo : EIATTR_EXIT_INSTR_OFFSETS
	.align		4
        /*0048*/ 	.byte	0x04, 0x1c
        /*004a*/ 	.short	(.L_38 - .L_37)


	//   ....[0]....
.L_37:
        /*004c*/ 	.word	0x000008d0


	//   ....[1]....
        /*0050*/ 	.word	0x000008f0


	//   ....[2]....
        /*0054*/ 	.word	0x00001100


	//----- nvinfo : EIATTR_CRS_STACK_SIZE
	.align		4
.L_38:
        /*0058*/ 	.byte	0x04, 0x1e
        /*005a*/ 	.short	(.L_40 - .L_39)
.L_39:
        /*005c*/ 	.word	0x00000000


	//----- nvinfo : EIATTR_CBANK_PARAM_SIZE
	.align		4
.L_40:
        /*0060*/ 	.byte	0x03, 0x19
        /*0062*/ 	.short	0x0014


	//----- nvinfo : EIATTR_PARAM_CBANK
	.align		4
        /*0064*/ 	.byte	0x04, 0x0a
        /*0066*/ 	.short	(.L_42 - .L_41)
	.align		4
.L_41:
        /*0068*/ 	.word	index@(.nv.constant0._Z12cos_sin_halfPfS_i)
        /*006c*/ 	.short	0x0380
        /*006e*/ 	.short	0x0014


	//----- nvinfo : EIATTR_SW_WAR
	.align		4
.L_42:
        /*0070*/ 	.byte	0x04, 0x36
        /*0072*/ 	.short	(.L_44 - .L_43)
.L_43:
        /*0074*/ 	.word	0x00000008
.L_44:


//--------------------- .nv.callgraph             --------------------------
	.section	.nv.callgraph,"",@"SHT_CUDA_CALLGRAPH"
	.align	4
	.sectionentsize	8
	.align		4
        /*0000*/ 	.word	0x00000000
	.align		4
        /*0004*/ 	.word	0xffffffff
	.align		4
        /*0008*/ 	.word	0x00000000
	.align		4
        /*000c*/ 	.word	0xfffffffe
	.align		4
        /*0010*/ 	.word	0x00000000
	.align		4
        /*0014*/ 	.word	0xfffffffd
	.align		4
        /*0018*/ 	.word	0x00000000
	.align		4
        /*001c*/ 	.word	0xfffffffc


//--------------------- .nv.constant4             --------------------------
	.section	.nv.constant4,"a",@progbits
	.align	8
	.align		8
.nv.constant4:
        /*0000*/ 	.dword	__cudart_i2opi_f


//--------------------- .text._Z16cos_sin_even_oddPfS_i --------------------------
	.section	.text._Z16cos_sin_even_oddPfS_i,"ax",@progbits
	.align	128
        .global         _Z16cos_sin_even_oddPfS_i
        .type           _Z16cos_sin_even_oddPfS_i,@function
        .size           _Z16cos_sin_even_oddPfS_i,(.L_x_24 - _Z16cos_sin_even_oddPfS_i)
        .other          _Z16cos_sin_even_oddPfS_i,@"STO_CUDA_ENTRY STV_DEFAULT"
_Z16cos_sin_even_oddPfS_i:
.text._Z16cos_sin_even_oddPfS_i:
[----:B------:R-:W-:Y:S01]  /*0000*/  LDC R1, c[0x0][0x37c] ;  /* 0x0000df00ff017b82 */ /* 0x000fe20000000800 */
[----:B------:R-:W0:Y:S07]  /*0010*/  S2R R3, SR_TID.X ;  /* 0x0000000000037919 */ /* 0x000e2e0000002100 */
[----:B------:R-:W0:Y:S01]  /*0020*/  S2UR UR4, SR_CTAID.X ;  /* 0x00000000000479c3 */ /* 0x000e220000002500 */
[----:B------:R-:W1:Y:S01]  /*0030*/  LDCU UR5, c[0x0][0x390] ;  /* 0x00007200ff0577ac */ /* 0x000e620008000800 */
[----:B------:R-:W2:Y:S06]  /*0040*/  LDCU.64 UR6, c[0x0][0x358] ;  /* 0x00006b00ff0677ac */ /* 0x000eac0008000a00 */
[----:B------:R-:W0:Y:S02]  /*0050*/  LDC R2, c[0x0][0x360] ;  /* 0x0000d800ff027b82 */ /* 0x000e240000000800 */
[----:B0-----:R-:W-:-:S05]  /*0060*/  IMAD R2, R2, UR4, R3 ;  /* 0x0000000402027c24 */ /* 0x001fca000f8e0203 */
[C---:B-1----:R-:W-:Y:S02]  /*0070*/  ISETP.GE.AND P0, PT, R2.reuse, UR5, PT ;  /* 0x0000000502007c0c */ /* 0x042fe4000bf06270 */
[----:B------:R-:W-:-:S04]  /*0080*/  LOP3.LUT R0, R2, 0x1, RZ, 0xc0, !PT ;  /* 0x0000000102007812 */ /* 0x000fc800078ec0ff */
[----:B------:R-:W-:-:S13]  /*0090*/  ISETP.EQ.U32.OR P1, PT, R0, 0x1, P0 ;  /* 0x000000010000780c */ /* 0x000fda0000722470 */
[----:B--2---:R-:W-:Y:S05]  /*00a0*/  @P1 BRA `(.L_x_0) ;  /* 0x00000008000c1947 */ /* 0x004fea0003800000 */
[----:B------:R-:W0:Y:S02]  /*00b0*/  LDC.64 R4, c[0x0][0x380] ;  /* 0x0000e000ff047b82 */ /* 0x000e240000000a00 */
[----:B0-----:R-:W-:-:S05]  /*00c0*/  IMAD.WIDE R4, R2, 0x4, R4 ;  /* 0x0000000402047825 */ /* 0x001fca00078e0204 */
[----:B------:R-:W2:Y:S01]  /*00d0*/  LDG.E R0, desc[UR6][R4.64] ;  /* 0x0000000604007981 */ /* 0x000ea2000c1e1900 */
[----:B------:R-:W-:Y:S01]  /*00e0*/  BSSY.RECONVERGENT B0, `(.L_x_1) ;  /* 0x0000069000007945 */ /* 0x000fe20003800200 */
[C---:B--2---:R-:W-:Y:S01]  /*00f0*/  FMUL R3, R0.reuse, 0.63661974668502807617 ;  /* 0x3f22f98300037820 */ /* 0x044fe20000400000 */
[----:B------:R-:W-:-:S05]  /*0100*/  FSETP.GE.AND P0, PT, |R0|, 105615, PT ;  /* 0x47ce47800000780b */ /* 0x000fca0003f06200 */
[----:B------:R-:W0:Y:S02]  /*0110*/  F2I.NTZ R3, R3 ;  /* 0x0000000300037305 */ /* 0x000e240000203100 */
[----:B0-----:R-:W-:-:S05]  /*0120*/  I2FP.F32.S32 R7, R3 ;  /* 0x0000000300077245 */ /* 0x001fca0000201400 */
[----:B------:R-:W-:-:S04]  /*0130*/  FFMA R6, R7, -1.5707962512969970703, R0 ;  /* 0xbfc90fda07067823 */ /* 0x000fc80000000000 */
[----:B------:R-:W-:-:S04]  /*0140*/  FFMA R6, R7, -7.5497894158615963534e-08, R6 ;  /* 0xb3a2216807067823 */ /* 0x000fc80000000006 */
[----:B------:R-:W-:Y:S01]  /*0150*/  FFMA R6, R7, -5.3903029534742383927e-15, R6 ;  /* 0xa7c234c507067823 */ /* 0x000fe20000000006 */
[----:B------:R-:W-:Y:S06]  /*0160*/  @!P0 BRA `(.L_x_2) ;  /* 0x0000000400808947 */ /* 0x000fec0003800000 */
[----:B------:R-:W-:-:S13]  /*0170*/  FSETP.NEU.AND P0, PT, |R0|, +INF , PT ;  /* 0x7f8000000000780b */ /* 0x000fda0003f0d200 */
[----:B------:R-:W-:Y:S01]  /*0180*/  @!P0 FMUL R6, RZ, R0 ;  /* 0x00000000ff068220 */ /* 0x000fe20000400000 */
[----:B------:R-:W-:Y:S01]  /*0190*/  @!P0 IMAD.MOV.U32 R3, RZ, RZ, RZ ;  /* 0x000000ffff038224 */ /* 0x000fe200078e00ff */
[----:B------:R-:W-:Y:S06]  /*01a0*/  @!P0 BRA `(.L_x_2) ;  /* 0x0000000400708947 */ /* 0x000fec0003800000 */
[----:B------:R-:W-:Y:S01]  /*01b0*/  IMAD.SHL.U32 R3, R0, 0x100, RZ ;  /* 0x0000010000037824 */ /* 0x000fe200078e00ff */
[----:B------:R-:W0:Y:S01]  /*01c0*/  LDCU.64 UR8, c[0x4][URZ] ;  /* 0x01000000ff0877ac */ /* 0x000e220008000a00 */
[----:B------:R-:W-:Y:S02]  /*01d0*/  IMAD.MOV.U32 R11, RZ, RZ, RZ ;  /* 0x000000ffff0b7224 */ /* 0x000fe400078e00ff */
[----:B------:R-:W-:Y:S01]  /*01e0*/  IMAD.MOV.U32 R8, RZ, RZ, RZ ;  /* 0x000000ffff087224 */ /* 0x000fe200078e00ff */
[----:B------:R-:W-:Y:S01]  /*01f0*/  LOP3.LUT R3, R3, 0x80000000, RZ, 0xfc, !PT ;  /* 0x8000000003037812 */ /* 0x000fe200078efcff */
[----:B------:R-:W-:Y:S01]  /*0200*/  UMOV UR5, URZ ;  /* 0x000000ff00057c82 */ /* 0x000fe20008000000 */
[----:B------:R-:W-:-:S05]  /*0210*/  UMOV UR4, URZ ;  /* 0x000000ff00047c82 */ /* 0x000fca0008000000 */
.L_x_3:
[----:B0-----:R-:W-:Y:S02]  /*0220*/  IMAD.U32 R6, RZ, RZ, UR8 ;  /* 0x00000008ff067e24 */ /* 0x001fe4000f8e00ff */
[----:B------:R-:W-:-:S05]  /*0230*/  IMAD.U32 R7, RZ, RZ, UR9 ;  /* 0x00000009ff077e24 */ /* 0x000fca000f8e00ff */
[----:B------:R-:W2:Y:S01]  /*0240*/  LDG.E.CONSTANT R4, desc[UR6][R6.64] ;  /* 0x0000000606047981 */ /* 0x000ea2000c1e9900 */
[----:B------:R-:W-:Y:S01]  /*0250*/  UIADD3 UR4, UPT, UPT, UR4, 0x1, URZ ;  /* 0x0000000104047890 */ /* 0x000fe2000fffe0ff */
[C---:B------:R-:W-:Y:S01]  /*0260*/  ISETP.EQ.AND P0, PT, R8.reuse, RZ, PT ;  /* 0x000000ff0800720c */ /* 0x040fe20003f02270 */
[----:B------:R-:W-:Y:S01]  /*0270*/  UIADD3 UR8, UP1, UPT, UR8, 0x4, URZ ;  /* 0x0000000408087890 */ /* 0x000fe2000ff3e0ff */
[C---:B------:R-:W-:Y:S01]  /*0280*/  ISETP.EQ.AND P1, PT, R8.reuse, 0x4, PT ;  /* 0x000000040800780c */ /* 0x040fe20003f22270 */
[----:B------:R-:W-:Y:S01]  /*0290*/  UISETP.NE.AND UP0, UPT, UR4, 0x6, UPT ;  /* 0x000000060400788c */ /* 0x000fe2000bf05270 */
[C---:B------:R-:W-:Y:S01]  /*02a0*/  ISETP.EQ.AND P2, PT, R8.reuse, 0x8, PT ;  /* 0x000000080800780c */ /* 0x040fe20003f42270 */
[----:B------:R-:W-:Y:S01]  /*02b0*/  UIADD3.X UR9, UPT, UPT, URZ, UR9, URZ, UP1, !UPT ;  /* 0x00000009ff097290 */ /* 0x000fe20008ffe4ff */
[C---:B------:R-:W-:Y:S02]  /*02c0*/  ISETP.EQ.AND P3, PT, R8.reuse, 0xc, PT ;  /* 0x0000000c0800780c */ /* 0x040fe40003f62270 */
[----:B------:R-:W-:-:S02]  /*02d0*/  ISETP.EQ.AND P4, PT, R8, 0x10, PT ;  /* 0x000000100800780c */ /* 0x000fc40003f82270 */
[C---:B------:R-:W-:Y:S01]  /*02e0*/  ISETP.EQ.AND P5, PT, R8.reuse, 0x14, PT ;  /* 0x000000140800780c */ /* 0x040fe20003fa2270 */
[----:B------:R-:W-:Y:S02]  /*02f0*/  VIADD R8, R8, 0x4 ;  /* 0x0000000408087836 */ /* 0x000fe40000000000 */
[----:B--2---:R-:W-:-:S03]  /*0300*/  IMAD.WIDE.U32 R4, R4, R3, RZ ;  /* 0x0000000304047225 */ /* 0x004fc600078e00ff */
[----:B------:R-:W-:-:S04]  /*0310*/  IADD3 R4, P6, PT, R4, R11, RZ ;  /* 0x0000000b04047210 */ /* 0x000fc80007fde0ff */
[----:B------:R-:W-:Y:S01]  /*0320*/  IADD3.X R11, PT, PT, R5, UR5, RZ, P6, !PT ;  /* 0x00000005050b7c10 */ /* 0x000fe2000b7fe4ff */
[--C-:B------:R-:W-:Y:S01]  /*0330*/  @P0 IMAD.MOV.U32 R9, RZ, RZ, R4.reuse ;  /* 0x000000ffff090224 */ /* 0x100fe200078e0004 */
[----:B------:R-:W-:Y:S01]  /*0340*/  @P1 MOV R10, R4 ;  /* 0x00000004000a1202 */ /* 0x000fe20000000f00 */
[--C-:B------:R-:W-:Y:S02]  /*0350*/  @P2 IMAD.MOV.U32 R12, RZ, RZ, R4.reuse ;  /* 0x000000ffff0c2224 */ /* 0x100fe400078e0004 */
[--C-:B------:R-:W-:Y:S02]  /*0360*/  @P3 IMAD.MOV.U32 R13, RZ, RZ, R4.reuse ;  /* 0x000000ffff0d3224 */ /* 0x100fe400078e0004 */
[--C-:B------:R-:W-:Y:S02]  /*0370*/  @P4 IMAD.MOV.U32 R14, RZ, RZ, R4.reuse ;  /* 0x000000ffff0e4224 */ /* 0x100fe400078e0004 */
[----:B------:R-:W-:Y:S01]  /*0380*/  @P5 IMAD.MOV.U32 R15, RZ, RZ, R4 ;  /* 0x000000ffff0f5224 */ /* 0x000fe200078e0004 */
[----:B------:R-:W-:Y:S06]  /*0390*/  BRA.U UP0, `(.L_x_3) ;  /* 0xfffffffd00a07547 */ /* 0x000fec000b83ffff */
[----:B------:R-:W-:Y:S01]  /*03a0*/  SHF.R.U32.HI R3, RZ, 0x17, R0 ;  /* 0x00000017ff037819 */ /* 0x000fe20000011600 */
[----:B------:R-:W-:Y:S03]  /*03b0*/  BSSY.RECONVERGENT B1, `(.L_x_4) ;  /* 0x0000029000017945 */ /* 0x000fe60003800200 */
[C---:B------:R-:W-:Y:S02]  /*03c0*/  LOP3.LUT R4, R3.reuse, 0xe0, RZ, 0xc0, !PT ;  /* 0x000000e003047812 */ /* 0x040fe400078ec0ff */
[----:B------:R-:W-:-:S03]  /*03d0*/  LOP3.LUT P6, RZ, R3, 0x1f, RZ, 0xc0, !PT ;  /* 0x0000001f03ff7812 */ /* 0x000fc600078cc0ff */
[----:B------:R-:W-:-:S05]  /*03e0*/  VIADD R4, R4, 0xffffff80 ;  /* 0xffffff8004047836 */ /* 0x000fca0000000000 */
[----:B------:R-:W-:-:S05]  /*03f0*/  SHF.R.U32.HI R4, RZ, 0x5, R4 ;  /* 0x00000005ff047819 */ /* 0x000fca0000011604 */
[----:B------:R-:W-:-:S05]  /*0400*/  IMAD.U32 R6, R4, -0x4, RZ ;  /* 0xfffffffc04067824 */ /* 0x000fca00078e00ff */
[C---:B------:R-:W-:Y:S02]  /*0410*/  ISETP.EQ.AND P3, PT, R6.reuse, -0x18, PT ;  /* 0xffffffe80600780c */ /* 0x040fe40003f62270 */
[C---:B------:R-:W-:Y:S02]  /*0420*/  ISETP.EQ.AND P4, PT, R6.reuse, -0x14, PT ;  /* 0xffffffec0600780c */ /* 0x040fe40003f82270 */
[C---:B------:R-:W-:Y:S02]  /*0430*/  ISETP.EQ.AND P2, PT, R6.reuse, -0x10, PT ;  /* 0xfffffff00600780c */ /* 0x040fe40003f42270 */
[C---:B------:R-:W-:Y:S02]  /*0440*/  ISETP.EQ.AND P1, PT, R6.reuse, -0xc, PT ;  /* 0xfffffff40600780c */ /* 0x040fe40003f22270 */
[C---:B------:R-:W-:Y:S02]  /*0450*/  ISETP.EQ.AND P0, PT, R6.reuse, -0x8, PT ;  /* 0xfffffff80600780c */ /* 0x040fe40003f02270 */
[----:B------:R-:W-:-:S03]  /*0460*/  ISETP.EQ.AND P5, PT, R6, RZ, PT ;  /* 0x000000ff0600720c */ /* 0x000fc60003fa2270 */
[----:B------:R-:W-:Y:S02]  /*0470*/  @P3 MOV R4, R9 ;  /* 0x0000000900043202 */ /* 0x000fe40000000f00 */
[C---:B------:R-:W-:Y:S01]  /*0480*/  ISETP.EQ.AND P3, PT, R6.reuse, -0x4, PT ;  /* 0xfffffffc0600780c */ /* 0x040fe20003f62270 */
[----:B------:R-:W-:Y:S02]  /*0490*/  @P4 IMAD.MOV.U32 R5, RZ, RZ, R9 ;  /* 0x000000ffff054224 */ /* 0x000fe400078e0009 */
[----:B------:R-:W-:Y:S01]  /*04a0*/  @P4 IMAD.MOV.U32 R4, RZ, RZ, R10 ;  /* 0x000000ffff044224 */ /* 0x000fe200078e000a */
[----:B------:R-:W-:Y:S01]  /*04b0*/  ISETP.EQ.AND P4, PT, R6, 0x4, PT ;  /* 0x000000040600780c */ /* 0x000fe20003f82270 */
[----:B------:R-:W-:Y:S02]  /*04c0*/  @P2 IMAD.MOV.U32 R4, RZ, RZ, R12 ;  /* 0x000000ffff042224 */ /* 0x000fe400078e000c */
[----:B------:R-:W-:Y:S01]  /*04d0*/  @P1 IMAD.MOV.U32 R4, RZ, RZ, R13 ;  /* 0x000000ffff041224 */ /* 0x000fe200078e000d */
[----:B------:R-:W-:Y:S01]  /*04e0*/  @P0 MOV R4, R14 ;  /* 0x0000000e00040202 */ /* 0x000fe20000000f00 */
[----:B------:R-:W-:-:S02]  /*04f0*/  @P2 IMAD.MOV.U32 R5, RZ, RZ, R10 ;  /* 0x000000ffff052224 */ /* 0x000fc400078e000a */
[----:B------:R-:W-:Y:S02]  /*0500*/  @P1 IMAD.MOV.U32 R5, RZ, RZ, R12 ;  /* 0x000000ffff051224 */ /* 0x000fe400078e000c */
[----:B------:R-:W-:Y:S02]  /*0510*/  @P3 IMAD.MOV.U32 R4, RZ, RZ, R15 ;  /* 0x000000ffff043224 */ /* 0x000fe400078e000f */
[----:B------:R-:W-:Y:S02]  /*0520*/  @P5 IMAD.MOV.U32 R4, RZ, RZ, R11 ;  /* 0x000000ffff045224 */ /* 0x000fe400078e000b */
[----:B------:R-:W-:Y:S02]  /*0530*/  @P0 IMAD.MOV.U32 R5, RZ, RZ, R13 ;  /* 0x000000ffff050224 */ /* 0x000fe400078e000d */
[----:B------:R-:W-:Y:S02]  /*0540*/  @P3 IMAD.MOV.U32 R5, RZ, RZ, R14 ;  /* 0x000000ffff053224 */ /* 0x000fe400078e000e */
[----:B------:R-:W-:-:S02]  /*0550*/  @P5 IMAD.MOV.U32 R5, RZ, RZ, R15 ;  /* 0x000000ffff055224 */ /* 0x000fc400078e000f */
[----:B------:R-:W-:Y:S02]  /*0560*/  @P4 IMAD.MOV.U32 R5, RZ, RZ, R11 ;  /* 0x000000ffff054224 */ /* 0x000fe400078e000b */
[----:B------:R-:W-:Y:S01]  /*0570*/  IMAD.MOV.U32 R8, RZ, RZ, R4 ;  /* 0x000000ffff087224 */ /* 0x000fe200078e0004 */
[----:B------:R-:W-:Y:S06]  /*0580*/  @!P6 BRA `(.L_x_5) ;  /* 0x00000000002ce947 */ /* 0x000fec0003800000 */
[----:B------:R-:W-:Y:S01]  /*0590*/  @P2 MOV R4, R9 ;  /* 0x0000000900042202 */ /* 0x000fe20000000f00 */
[----:B------:R-:W-:Y:S01]  /*05a0*/  @P1 IMAD.MOV.U32 R4, RZ, RZ, R10 ;  /* 0x000000ffff041224 */ /* 0x000fe200078e000a */
[----:B------:R-:W-:Y:S01]  /*05b0*/  LOP3.LUT R3, R3, 0x1f, RZ, 0xc0, !PT ;  /* 0x0000001f03037812 */ /* 0x000fe200078ec0ff */
[----:B------:R-:W-:Y:S01]  /*05c0*/  @P0 IMAD.MOV.U32 R4, RZ, RZ, R12 ;  /* 0x000000ffff040224 */ /* 0x000fe200078e000c */
[----:B------:R-:W-:Y:S01]  /*05d0*/  ISETP.EQ.AND P0, PT, R6, 0x8, PT ;  /* 0x000000080600780c */ /* 0x000fe20003f02270 */
[----:B------:R-:W-:Y:S01]  /*05e0*/  @P3 IMAD.MOV.U32 R4, RZ, RZ, R13 ;  /* 0x000000ffff043224 */ /* 0x000fe200078e000d */
[----:B------:R-:W-:Y:S01]  /*05f0*/  SHF.L.W.U32.HI R8, R5, R3, R8 ;  /* 0x0000000305087219 */ /* 0x000fe20000010e08 */
[----:B------:R-:W-:Y:S02]  /*0600*/  @P5 IMAD.MOV.U32 R4, RZ, RZ, R14 ;  /* 0x000000ffff045224 */ /* 0x000fe400078e000e */
[----:B------:R-:W-:-:S08]  /*0610*/  @P4 IMAD.MOV.U32 R4, RZ, RZ, R15 ;  /* 0x000000ffff044224 */ /* 0x000fd000078e000f */
[----:B------:R-:W-:-:S05]  /*0620*/  @P0 IMAD.MOV.U32 R4, RZ, RZ, R11 ;  /* 0x000000ffff040224 */ /* 0x000fca00078e000b */
[----:B------:R-:W-:-:S07]  /*0630*/  SHF.L.W.U32.HI R5, R4, R3, R5 ;  /* 0x0000000304057219 */ /* 0x000fce0000010e05 */
.L_x_5:
[----:B------:R-:W-:Y:S05]  /*0640*/  BSYNC.RECONVERGENT B1 ;  /* 0x0000000000017941 */ /* 0x000fea0003800200 */
.L_x_4:
[C---:B------:R-:W-:Y:S01]  /*0650*/  SHF.L.W.U32.HI R9, R5.reuse, 0x2, R8 ;  /* 0x0000000205097819 */ /* 0x040fe20000010e08 */
[----:B------:R-:W-:Y:S01]  /*0660*/  UMOV UR4, 0x54442d19 ;  /* 0x54442d1900047882 */ /* 0x000fe20000000000 */
[----:B------:R-:W-:Y:S01]  /*0670*/  SHF.L.U32 R5, R5, 0x2, RZ ;  /* 0x0000000205057819 */ /* 0x000fe200000006ff */
[----:B------:R-:W-:Y:S01]  /*0680*/  UMOV UR5, 0x3bf921fb ;  /* 0x3bf921fb00057882 */ /* 0x000fe20000000000 */
[----:B------:R-:W-:Y:S02]  /*0690*/  SHF.R.S32.HI R4, RZ, 0x1f, R9 ;  /* 0x0000001fff047819 */ /* 0x000fe40000011409 */
[----:B------:R-:W-:Y:S02]  /*06a0*/  ISETP.GE.AND P0, PT, R0, RZ, PT ;  /* 0x000000ff0000720c */ /* 0x000fe40003f06270 */
[C---:B------:R-:W-:Y:S02]  /*06b0*/  LOP3.LUT R6, R4.reuse, R5, RZ, 0x3c, !PT ;  /* 0x0000000504067212 */ /* 0x040fe400078e3cff */
[----:B------:R-:W-:-:S02]  /*06c0*/  LOP3.LUT R7, R4, R9, RZ, 0x3c, !PT ;  /* 0x0000000904077212 */ /* 0x000fc400078e3cff */
[----:B------:R-:W-:Y:S02]  /*06d0*/  SHF.R.U32.HI R3, RZ, 0x1e, R8 ;  /* 0x0000001eff037819 */ /* 0x000fe40000011608 */
[----:B------:R-:W0:Y:S01]  /*06e0*/  I2F.F64.S64 R4, R6 ;  /* 0x0000000600047312 */ /* 0x000e220000301c00 */
[C---:B------:R-:W-:Y:S02]  /*06f0*/  LOP3.LUT R0, R9.reuse, R0, RZ, 0x3c, !PT ;  /* 0x0000000009007212 */ /* 0x040fe400078e3cff */
[----:B------:R-:W-:Y:S02]  /*0700*/  LEA.HI R3, R9, R3, RZ, 0x1 ;  /* 0x0000000309037211 */ /* 0x000fe400078f08ff */
[----:B------:R-:W-:-:S03]  /*0710*/  ISETP.GE.AND P1, PT, R0, RZ, PT ;  /* 0x000000ff0000720c */ /* 0x000fc60003f26270 */
[----:B------:R-:W-:-:S04]  /*0720*/  IMAD.MOV R0, RZ, RZ, -R3 ;  /* 0x000000ffff007224 */ /* 0x000fc800078e0a03 */
[----:B------:R-:W-:Y:S01]  /*0730*/  @!P0 IMAD.MOV.U32 R3, RZ, RZ, R0 ;  /* 0x000000ffff038224 */ /* 0x000fe200078e0000 */
[----:B0-----:R-:W-:-:S10]  /*0740*/  DMUL R4, R4, UR4 ;  /* 0x0000000404047c28 */ /* 0x001fd40008000000 */
[----:B------:R-:W0:Y:S02]  /*0750*/  F2F.F32.F64 R4, R4 ;  /* 0x0000000400047310 */ /* 0x000e240000301000 */
[----:B0-----:R-:W-:-:S07]  /*0760*/  FSEL R6, -R4, R4, !P1 ;  /* 0x0000000404067208 */ /* 0x001fce0004800100 */
.L_x_2:
[----:B------:R-:W-:Y:S05]  /*0770*/  BSYNC.RECONVERGENT B0 ;  /* 0x0000000000007941 */ /* 0x000fea0003800200 */
.L_x_1:
[----:B------:R-:W-:Y:S01]  /*0780*/  LOP3.LUT R8, R3, 0x1, RZ, 0xc0, !PT ;  /* 0x0000000103087812 */ /* 0x000fe200078ec0ff */
[----:B------:R-:W-:Y:S02]  /*0790*/  IMAD.MOV.U32 R0, RZ, RZ, 0x37cbac00 ;  /* 0x37cbac00ff007424 */ /* 0x000fe400078e00ff */
[----:B------:R-:W-:Y:S01]  /*07a0*/  FMUL R7, R6, R6 ;  /* 0x0000000606077220 */ /* 0x000fe20000400000 */
[----:B------:R-:W0:Y:S01]  /*07b0*/  LDC.64 R4, c[0x0][0x388] ;  /* 0x0000e200ff047b82 */ /* 0x000e220000000a00 */
[----:B------:R-:W-:Y:S01]  /*07c0*/  ISETP.NE.U32.AND P0, PT, R8, 0x1, PT ;  /* 0x000000010800780c */ /* 0x000fe20003f05070 */
[----:B------:R-:W-:Y:S02]  /*07d0*/  IMAD.MOV.U32 R8, RZ, RZ, 0x3c0885e4 ;  /* 0x3c0885e4ff087424 */ /* 0x000fe400078e00ff */
[----:B------:R-:W-:Y:S01]  /*07e0*/  FFMA R0, R7, R0, -0.0013887860113754868507 ;  /* 0xbab607ed07007423 */ /* 0x000fe20000000000 */
[----:B------:R-:W-:Y:S02]  /*07f0*/  VIADD R3, R3, 0x1 ;  /* 0x0000000103037836 */ /* 0x000fe40000000000 */
[----:B------:R-:W-:Y:S01]  /*0800*/  IMAD.MOV.U32 R9, RZ, RZ, 0x3e2aaaa8 ;  /* 0x3e2aaaa8ff097424 */ /* 0x000fe200078e00ff */
[----:B------:R-:W-:-:S02]  /*0810*/  FSEL R8, R8, 0.041666727513074874878, !P0 ;  /* 0x3d2aaabb08087808 */ /* 0x000fc40004000000 */
[----:B------:R-:W-:Y:S02]  /*0820*/  FSEL R0, R0, -0.00019574658654164522886, P0 ;  /* 0xb94d415300007808 */ /* 0x000fe40000000000 */
[----:B------:R-:W-:Y:S02]  /*0830*/  LOP3.LUT P1, RZ, R3, 0x2, RZ, 0xc0, !PT ;  /* 0x0000000203ff7812 */ /* 0x000fe4000782c0ff */
[----:B------:R-:W-:Y:S01]  /*0840*/  FSEL R3, -R9, -0.4999999701976776123, !P0 ;  /* 0xbeffffff09037808 */ /* 0x000fe20004000100 */
[----:B------:R-:W-:Y:S01]  /*0850*/  FFMA R8, R7, R0, R8 ;  /* 0x0000000007087223 */ /* 0x000fe20000000008 */
[----:B------:R-:W-:-:S03]  /*0860*/  FSEL R0, R6, 1, !P0 ;  /* 0x3f80000006007808 */ /* 0x000fc60004000000 */
[C---:B------:R-:W-:Y:S02]  /*0870*/  FFMA R3, R7.reuse, R8, R3 ;  /* 0x0000000807037223 */ /* 0x040fe40000000003 */
[----:B------:R-:W-:-:S04]  /*0880*/  FFMA R7, R7, R0, RZ ;  /* 0x0000000007077223 */ /* 0x000fc800000000ff */
[----:B------:R-:W-:Y:S01]  /*0890*/  FFMA R3, R7, R3, R0 ;  /* 0x0000000307037223 */ /* 0x000fe20000000000 */
[----:B0-----:R-:W-:-:S04]  /*08a0*/  IMAD.WIDE R4, R2, 0x4, R4 ;  /* 0x0000000402047825 */ /* 0x001fc800078e0204 */
[----:B------:R-:W-:-:S05]  /*08b0*/  @P1 FADD R3, RZ, -R3 ;  /* 0x80000003ff031221 */ /* 0x000fca0000000000 */
[----:B------:R-:W-:Y:S01]  /*08c0*/  STG.E desc[UR6][R4.64], R3 ;  /* 0x0000000304007986 */ /* 0x000fe2000c101906 */
[----:B------:R-:W-:Y:S05]  /*08d0*/  EXIT ;  /* 0x000000000000794d */ /* 0x000fea0003800000 */
.L_x_0:
[----:B------:R-:W-:-:S04]  /*08e0*/  LOP3.LUT R0, R2, 0x80000001, RZ, 0xc0, !PT ;  /* 0x8000000102007812 */ /* 0x000fc800078ec0ff */
[----:B------:R-:W-:-:S13]  /*08f0*/  ISETP.NE.OR P0, PT, R0, 0x1, P0 ;  /* 0x000000010000780c */ /* 0x000fda0000705670 */
[----:B------:R-:W-:Y:S05]  /*0900*/  @P0 EXIT ;  /* 0x000000000000094d */ /* 0x000fea0003800000 */
[----:B------:R-:W0:Y:S02]  /*0910*/  LDC.64 R4, c[0x0][0x380] ;  /* 0x0000e000ff047b82 */ /* 0x000e240000000a00 */
[----:B0-----:R-:W-:-:S05]  /*0920*/  IMAD.WIDE.U32 R4, R2, 0x4, R4 ;  /* 0x0000000402047825 */ /* 0x001fca00078e0004 */
        /* <DEDUP_REMOVED lines=12> */
[----:B------:R-:W-:Y:S01]  /*09f0*/  @!P0 MOV R3, RZ ;  /* 0x000000ff00038202 */ /* 0x000fe20000000f00 */
[----:B------:R-:W-:Y:S06]  /*0a00*/  @!P0 BRA `(.L_x_7) ;  /* 0x00000004006c8947 */ /* 0x000fec0003800000 */
[----:B------:R-:W-:Y:S01]  /*0a10*/  IMAD.SHL.U32 R3, R0, 0x100, RZ ;  /* 0x0000010000037824 */ /* 0x000fe200078e00ff */
[----:B------:R-:W-:Y:S01]  /*0a20*/  CS2R R8, SRZ ;  /* 0x0000000000087805 */ /* 0x000fe2000001ff00 */
[----:B------:R-:W0:Y:S03]  /*0a30*/  LDCU.64 UR8, c[0x4][URZ] ;  /* 0x01000000ff0877ac */ /* 0x000e260008000a00 */
[----:B------:R-:W-:Y:S01]  /*0a40*/  LOP3.LUT R3, R3, 0x80000000, RZ, 0xfc, !PT ;  /* 0x8000000003037812 */ /* 0x000fe200078efcff */
[----:B------:R-:W-:Y:S01]  /*0a50*/  UMOV UR5, URZ ;  /* 0x000000ff00057c82 */ /* 0x000fe20008000000 */
[----:B------:R-:W-:-:S05]  /*0a60*/  UMOV UR4, URZ ;  /* 0x000000ff00047c82 */ /* 0x000fca0008000000 */
.L_x_8:
        /* <DEDUP_REMOVED lines=37> */
[----:B------:R-:W-:Y:S01]  /*0cc0*/  @P3 IMAD.MOV.U32 R4, RZ, RZ, R10 ;  /* 0x000000ffff043224 */ /* 0x000fe200078e000a */
[C---:B------:R-:W-:Y:S01]  /*0cd0*/  ISETP.EQ.AND P3, PT, R6.reuse, -0x4, PT ;  /* 0xfffffffc0600780c */ /* 0x040fe20003f62270 */
[----:B------:R-:W-:Y:S01]  /*0ce0*/  @P4 IMAD.MOV.U32 R4, RZ, RZ, R11 ;  /* 0x000000ffff044224 */ /* 0x000fe200078e000b */
[----:B------:R-:W-:Y:S01]  /*0cf0*/  @P4 MOV R5, R10 ;  /* 0x0000000a00054202 */ /* 0x000fe20000000f00 */
[--C-:B------:R-:W-:Y:S01]  /*0d00*/  @P2 IMAD.MOV.U32 R4, RZ, RZ, R12.reuse ;  /* 0x000000ffff042224 */ /* 0x100fe200078e000c */
[----:B------:R-:W-:Y:S01]  /*0d10*/  ISETP.EQ.AND P4, PT, R6, 0x4, PT ;  /* 0x000000040600780c */ /* 0x000fe20003f82270 */
[----:B------:R-:W-:Y:S02]  /*0d20*/  @P1 IMAD.MOV.U32 R4, RZ, RZ, R13 ;  /* 0x000000ffff041224 */ /* 0x000fe400078e000d */
[----:B------:R-:W-:Y:S01]  /*0d30*/  @P0 MOV R4, R14 ;  /* 0x0000000e00040202 */ /* 0x000fe20000000f00 */
[----:B------:R-:W-:Y:S02]  /*0d40*/  @P2 IMAD.MOV.U32 R5, RZ, RZ, R11 ;  /* 0x000000ffff052224 */ /* 0x000fe400078e000b */
[----:B------:R-:W-:-:S02]  /*0d50*/  @P1 IMAD.MOV.U32 R5, RZ, RZ, R12 ;  /* 0x000000ffff051224 */ /* 0x000fc400078e000c */
[----:B------:R-:W-:Y:S02]  /*0d60*/  @P0 IMAD.MOV.U32 R5, RZ, RZ, R13 ;  /* 0x000000ffff050224 */ /* 0x000fe400078e000d */
[----:B------:R-:W-:Y:S02]  /*0d70*/  @P3 IMAD.MOV.U32 R4, RZ, RZ, R15 ;  /* 0x000000ffff043224 */ /* 0x000fe400078e000f */
[----:B------:R-:W-:Y:S02]  /*0d80*/  @P5 IMAD.MOV.U32 R4, RZ, RZ, R9 ;  /* 0x000000ffff045224 */ /* 0x000fe400078e0009 */
[----:B------:R-:W-:Y:S02]  /*0d90*/  @P3 IMAD.MOV.U32 R5, RZ, RZ, R14 ;  /* 0x000000ffff053224 */ /* 0x000fe400078e000e */
[----:B------:R-:W-:Y:S02]  /*0da0*/  @P5 IMAD.MOV.U32 R5, RZ, RZ, R15 ;  /* 0x000000ffff055224 */ /* 0x000fe400078e000f */
[----:B------:R-:W-:-:S02]  /*0db0*/  @P4 IMAD.MOV.U32 R5, RZ, RZ, R9 ;  /* 0x000000ffff054224 */ /* 0x000fc400078e0009 */
        /* <DEDUP_REMOVED lines=13> */
.L_x_10:
[----:B------:R-:W-:Y:S05]  /*0e90*/  BSYNC.RECONVERGENT B1 ;  /* 0x0000000000017941 */ /* 0x000fea0003800200 */
.L_x_9:
        /* <DEDUP_REMOVED lines=18> */
.L_x_7:
[----:B------:R-:W-:Y:S05]  /*0fc0*/  BSYNC.RECONVERGENT B0 ;  /* 0x0000000000007941 */ /* 0x000fea0003800200 */
.L_x_6:
[----:B------:R-:W-:Y:S01]  /*0fd0*/  LOP3.LUT R8, R3, 0x1, RZ, 0xc0, !PT ;  /* 0x0000000103087812 */ /* 0x000fe200078ec0ff */
[----:B------:R-:W-:Y:S02]  /*0fe0*/  IMAD.MOV.U32 R0, RZ, RZ, 0x37cbac00 ;  /* 0x37cbac00ff007424 */ /* 0x000fe400078e00ff */
[----:B------:R-:W-:Y:S01]  /*0ff0*/  FMUL R7, R6, R6 ;  /* 0x0000000606077220 */ /* 0x000fe20000400000 */
[----:B------:R-:W0:Y:S01]  /*1000*/  LDC.64 R4, c[0x0][0x388] ;  /* 0x0000e200ff047b82 */ /* 0x000e220000000a00 */
[----:B------:R-:W-:Y:S01]  /*1010*/  ISETP.NE.U32.AND P0, PT, R8, 0x1, PT ;  /* 0x000000010800780c */ /* 0x000fe20003f05070 */
[----:B------:R-:W-:Y:S02]  /*1020*/  IMAD.MOV.U32 R8, RZ, RZ, 0x3d2aaabb ;  /* 0x3d2aaabbff087424 */ /* 0x000fe400078e00ff */
[----:B------:R-:W-:Y:S01]  /*1030*/  FFMA R0, R7, R0, -0.0013887860113754868507 ;  /* 0xbab607ed07007423 */ /* 0x000fe20000000000 */
[----:B------:R-:W-:Y:S01]  /*1040*/  IMAD.MOV.U32 R9, RZ, RZ, 0x3effffff ;  /* 0x3effffffff097424 */ /* 0x000fe200078e00ff */
[----:B------:R-:W-:-:S02]  /*1050*/  LOP3.LUT P1, RZ, R3, 0x2, RZ, 0xc0, !PT ;  /* 0x0000000203ff7812 */ /* 0x000fc4000782c0ff */
[----:B------:R-:W-:Y:S02]  /*1060*/  FSEL R8, R8, 0.0083327032625675201416, !P0 ;  /* 0x3c0885e408087808 */ /* 0x000fe40004000000 */
[----:B------:R-:W-:Y:S02]  /*1070*/  FSEL R0, R0, -0.00019574658654164522886, !P0 ;  /* 0xb94d415300007808 */ /* 0x000fe40004000000 */
[----:B------:R-:W-:-:S03]  /*1080*/  FSEL R3, -R9, -0.16666662693023681641, !P0 ;  /* 0xbe2aaaa809037808 */ /* 0x000fc60004000100 */
[----:B------:R-:W-:Y:S01]  /*1090*/  FFMA R8, R7, R0, R8 ;  /* 0x0000000007087223 */ /* 0x000fe20000000008 */
[----:B------:R-:W-:-:S03]  /*10a0*/  FSEL R0, R6, 1, P0 ;  /* 0x3f80000006007808 */ /* 0x000fc60000000000 */
[C---:B------:R-:W-:Y:S02]  /*10b0*/  FFMA R3, R7.reuse, R8, R3 ;  /* 0x0000000807037223 */ /* 0x040fe40000000003 */
[----:B------:R-:W-:-:S04]  /*10c0*/  FFMA R7, R7, R0, RZ ;  /* 0x0000000007077223 */ /* 0x000fc800000000ff */
[----:B------:R-:W-:Y:S01]  /*10d0*/  FFMA R3, R7, R3, R0 ;  /* 0x0000000307037223 */ /* 0x000fe20000000000 */
[----:B0-----:R-:W-:-:S04]  /*10e0*/  IMAD.WIDE.U32 R4, R2, 0x4, R4 ;  /* 0x0000000402047825 */ /* 0x001fc800078e0004 */
[----:B------:R-:W-:-:S05]  /*10f0*/  @P1 FADD R3, RZ, -R3 ;  /* 0x80000003ff031221 */ /* 0x000fca0000000000 */
[----:B------:R-:W-:Y:S01]  /*1100*/  STG.E desc[UR6][R4.64], R3 ;  /* 0x0000000304007986 */ /* 0x000fe2000c101906 */
[----:B------:R-:W-:Y:S05]  /*1110*/  EXIT ;  /* 0x000000000000794d */ /* 0x000fea0003800000 */
.L_x_11:
[----:B------:R-:W-:-:S00]  /*1120*/  BRA `(.L_x_11) ;  /* 0xfffffffc00fc7947 */ /* 0x000fc0000383ffff */
[----:B------:R-:W-:-:S00]  /*1130*/  NOP ;  /* 0x0000000000007918 */ /* 0x000fc00000000000 */
        /* <DEDUP_REMOVED lines=12> */
.L_x_24:


//--------------------- .text._Z12cos_sin_halfPfS_i --------------------------
	.section	.text._Z12cos_sin_halfPfS_i,"ax",@progbits
	.align	128
        .global         _Z12cos_sin_halfPfS_i
        .type           _Z12cos_sin_halfPfS_i,@function
        .size           _Z12cos_sin_halfPfS_i,(.L_x_25 - _Z12cos_sin_halfPfS_i)
        .other          _Z12cos_sin_halfPfS_i,@"STO_CUDA_ENTRY STV_DEFAULT"
_Z12cos_sin_halfPfS_i:
.text._Z12cos_sin_halfPfS_i:
[----:B------:R-:W-:Y:S01]  /*0000*/  LDC R1, c[0x0][0x37c] ;  /* 0x0000df00ff017b82 */ /* 0x000fe20000000800 */
[----:B------:R-:W0:Y:S07]  /*0010*/  S2R R3, SR_TID.X ;  /* 0x0000000000037919 */ /* 0x000e2e0000002100 */
[----:B------:R-:W0:Y:S01]  /*0020*/  S2UR UR5, SR_CTAID.X ;  /* 0x00000000000579c3 */ /* 0x000e220000002500 */
[----:B------:R-:W1:Y:S01]  /*0030*/  LDCU UR10, c[0x0][0x390] ;  /* 0x00007200ff0a77ac */ /* 0x000e620008000800 */
[----:B------:R-:W2:Y:S06]  /*0040*/  LDCU.64 UR6, c[0x0][0x358] ;  /* 0x00006b00ff0677ac */ /* 0x000eac0008000a00 */
[----:B------:R-:W0:Y:S01]  /*0050*/  LDC R2, c[0x0][0x360] ;  /* 0x0000d800ff027b82 */ /* 0x000e220000000800 */
[----:B-1----:R-:W-:-:S04]  /*0060*/  ULEA.HI UR4, UR10, UR10, URZ, 0x1 ;  /* 0x0000000a0a047291 */ /* 0x002fc8000f8f08ff */
[----:B------:R-:W-:Y:S01]  /*0070*/  USHF.R.S32.HI UR4, URZ, 0x1, UR4 ;  /* 0x00000001ff047899 */ /* 0x000fe20008011404 */
[----:B0-----:R-:W-:-:S05]  /*0080*/  IMAD R2, R2, UR5, R3 ;  /* 0x0000000502027c24 */ /* 0x001fca000f8e0203 */
[----:B------:R-:W-:-:S13]  /*0090*/  ISETP.GE.AND P0, PT, R2, UR4, PT ;  /* 0x0000000402007c0c */ /* 0x000fda000bf06270 */
        /* <DEDUP_REMOVED lines=24> */
.L_x_15:
        /* <DEDUP_REMOVED lines=27> */
[----:B------:R-:W-:Y:S02]  /*03d0*/  LOP3.LUT P6, RZ, R3, 0x1f, RZ, 0xc0, !PT ;  /* 0x0000001f03ff7812 */ /* 0x000fe400078cc0ff */
[----:B------:R-:W-:-:S04]  /*03e0*/  IADD3 R4, PT, PT, R4, -0x80, RZ ;  /* 0xffffff8004047810 */ /* 0x000fc80007ffe0ff */
        /* <DEDUP_REMOVED lines=8> */
[--C-:B------:R-:W-:Y:S01]  /*0470*/  @P3 IMAD.MOV.U32 R4, RZ, RZ, R9.reuse ;  /* 0x000000ffff043224 */ /* 0x100fe200078e0009 */
[C---:B------:R-:W-:Y:S01]  /*0480*/  ISETP.EQ.AND P3, PT, R6.reuse, -0x4, PT ;  /* 0xfffffffc0600780c */ /* 0x040fe20003f62270 */
[----:B------:R-:W-:Y:S02]  /*0490*/  @P4 IMAD.MOV.U32 R5, RZ, RZ, R9 ;  /* 0x000000ffff054224 */ /* 0x000fe400078e0009 */
[----:B------:R-:W-:Y:S01]  /*04a0*/  @P4 IMAD.MOV.U32 R4, RZ, RZ, R10 ;  /* 0x000000ffff044224 */ /* 0x000fe200078e000a */
[----:B------:R-:W-:Y:S01]  /*04b0*/  ISETP.EQ.AND P4, PT, R6, 0x4, PT ;  /* 0x000000040600780c */ /* 0x000fe20003f82270 */
[----:B------:R-:W-:Y:S02]  /*04c0*/  @P2 IMAD.MOV.U32 R4, RZ, RZ, R12 ;  /* 0x000000ffff042224 */ /* 0x000fe400078e000c */
[----:B------:R-:W-:Y:S02]  /*04d0*/  @P1 IMAD.MOV.U32 R4, RZ, RZ, R13 ;  /* 0x000000ffff041224 */ /* 0x000fe400078e000d */
[----:B------:R-:W-:-:S02]  /*04e0*/  @P0 IMAD.MOV.U32 R4, RZ, RZ, R14 ;  /* 0x000000ffff040224 */ /* 0x000fc400078e000e */
[----:B------:R-:W-:Y:S01]  /*04f0*/  @P2 IMAD.MOV.U32 R5, RZ, RZ, R10 ;  /* 0x000000ffff052224 */ /* 0x000fe200078e000a */
[----:B------:R-:W-:Y:S01]  /*0500*/  @P1 MOV R5, R12 ;  /* 0x0000000c00051202 */ /* 0x000fe20000000f00 */
[----:B------:R-:W-:Y:S02]  /*0510*/  @P3 IMAD.MOV.U32 R4, RZ, RZ, R15 ;  /* 0x000000ffff043224 */ /* 0x000fe400078e000f */
[----:B------:R-:W-:Y:S02]  /*0520*/  @P5 IMAD.MOV.U32 R4, RZ, RZ, R11 ;  /* 0x000000ffff045224 */ /* 0x000fe400078e000b */
[----:B------:R-:W-:Y:S02]  /*0530*/  @P0 IMAD.MOV.U32 R5, RZ, RZ, R13 ;  /* 0x000000ffff050224 */ /* 0x000fe400078e000d */
[----:B------:R-:W-:Y:S01]  /*0540*/  @P3 IMAD.MOV.U32 R5, RZ, RZ, R14 ;  /* 0x000000ffff053224 */ /* 0x000fe200078e000e */
[----:B------:R-:W-:Y:S01]  /*0550*/  @P5 MOV R5, R15 ;  /* 0x0000000f00055202 */ /* 0x000fe20000000f00 */
[----:B------:R-:W-:-:S02]  /*0560*/  @P4 IMAD.MOV.U32 R5, RZ, RZ, R11 ;  /* 0x000000ffff054224 */ /* 0x000fc400078e000b */
[----:B------:R-:W-:Y:S01]  /*0570*/  IMAD.MOV.U32 R8, RZ, RZ, R4 ;  /* 0x000000ffff087224 */ /* 0x000fe200078e0004 */
[----:B------:R-:W-:Y:S06]  /*0580*/  @!P6 BRA `(.L_x_17) ;  /* 0x00000000002ce947 */ /* 0x000fec0003800000 */
[----:B------:R-:W-:Y:S01]  /*0590*/  @P2 IMAD.MOV.U32 R4, RZ, RZ, R9 ;  /* 0x000000ffff042224 */ /* 0x000fe200078e0009 */
[----:B------:R-:W-:Y:S01]  /*05a0*/  LOP3.LUT R3, R3, 0x1f, RZ, 0xc0, !PT ;  /* 0x0000001f03037812 */ /* 0x000fe200078ec0ff */
[----:B------:R-:W-:Y:S01]  /*05b0*/  @P1 IMAD.MOV.U32 R4, RZ, RZ, R10 ;  /* 0x000000ffff041224 */ /* 0x000fe200078e000a */
[----:B------:R-:W-:Y:S01]  /*05c0*/  @P0 MOV R4, R12 ;  /* 0x0000000c00040202 */ /* 0x000fe20000000f00 */
[----:B------:R-:W-:Y:S01]  /*05d0*/  @P3 IMAD.MOV.U32 R4, RZ, RZ, R13 ;  /* 0x000000ffff043224 */ /* 0x000fe200078e000d */
[----:B------:R-:W-:Y:S01]  /*05e0*/  ISETP.EQ.AND P0, PT, R6, 0x8, PT ;  /* 0x000000080600780c */ /* 0x000fe20003f02270 */
[----:B------:R-:W-:Y:S01]  /*05f0*/  @P5 IMAD.MOV.U32 R4, RZ, RZ, R14 ;  /* 0x000000ffff045224 */ /* 0x000fe200078e000e */
[----:B------:R-:W-:Y:S01]  /*0600*/  SHF.L.W.U32.HI R8, R5, R3, R8 ;  /* 0x0000000305087219 */ /* 0x000fe20000010e08 */
[----:B------:R-:W-:-:S10]  /*0610*/  @P4 IMAD.MOV.U32 R4, RZ, RZ, R15 ;  /* 0x000000ffff044224 */ /* 0x000fd400078e000f */
[----:B------:R-:W-:-:S05]  /*0620*/  @P0 IMAD.MOV.U32 R4, RZ, RZ, R11 ;  /* 0x000000ffff040224 */ /* 0x000fca00078e000b */
[----:B------:R-:W-:-:S07]  /*0630*/  SHF.L.W.U32.HI R5, R4, R3, R5 ;  /* 0x0000000304057219 */ /* 0x000fce0000010e05 */
.L_x_17:
[----:B------:R-:W-:Y:S05]  /*0640*/  BSYNC.RECONVERGENT B1 ;  /* 0x0000000000017941 */ /* 0x000fea0003800200 */
.L_x_16:
[C---:B------:R-:W-:Y:S01]  /*0650*/  SHF.L.W.U32.HI R9, R5.reuse, 0x2, R8 ;  /* 0x0000000205097819 */ /* 0x040fe20000010e08 */
[----:B------:R-:W-:Y:S01]  /*0660*/  IMAD.SHL.U32 R5, R5, 0x4, RZ ;  /* 0x0000000405057824 */ /* 0x000fe200078e00ff */
[----:B------:R-:W-:Y:S01]  /*0670*/  UMOV UR4, 0x54442d19 ;  /* 0x54442d1900047882 */ /* 0x000fe20000000000 */
        /* <DEDUP_REMOVED lines=9> */
[----:B------:R-:W-:Y:S02]  /*0710*/  ISETP.GE.AND P1, PT, R0, RZ, PT ;  /* 0x000000ff0000720c */ /* 0x000fe40003f26270 */
[----:B------:R-:W-:-:S05]  /*0720*/  IADD3 R0, PT, PT, -R3, RZ, RZ ;  /* 0x000000ff03007210 */ /* 0x000fca0007ffe1ff */
[----:B------:R-:W-:Y:S01]  /*0730*/  @!P0 IMAD.MOV.U32 R3, RZ, RZ, R0 ;  /* 0x000000ffff038224 */ /* 0x000fe200078e0000 */
[----:B0-----:R-:W-:-:S10]  /*0740*/  DMUL R4, R4, UR4 ;  /* 0x0000000404047c28 */ /* 0x001fd40008000000 */
[----:B------:R-:W0:Y:S02]  /*0750*/  F2F.F32.F64 R4, R4 ;  /* 0x0000000400047310 */ /* 0x000e240000301000 */
[----:B0-----:R-:W-:-:S07]  /*0760*/  FSEL R6, -R4, R4, !P1 ;  /* 0x0000000404067208 */ /* 0x001fce0004800100 */
.L_x_14:
[----:B------:R-:W-:Y:S05]  /*0770*/  BSYNC.RECONVERGENT B0 ;  /* 0x0000000000007941 */ /* 0x000fea0003800200 */
.L_x_13:
        /* <DEDUP_REMOVED lines=22> */
.L_x_12:
[----:B------:R-:W-:-:S13]  /*08e0*/  ISETP.GE.AND P0, PT, R2, UR10, PT ;  /* 0x0000000a02007c0c */ /* 0x000fda000bf06270 */
[----:B------:R-:W-:Y:S05]  /*08f0*/  @P0 EXIT ;  /* 0x000000000000094d */ /* 0x000fea0003800000 */
        /* <DEDUP_REMOVED lines=22> */
.L_x_20:
        /* <DEDUP_REMOVED lines=29> */
[----:B------:R-:W-:-:S04]  /*0c30*/  SHF.R.U32.HI R4, RZ, 0x5, R4 ;  /* 0x00000005ff047819 */ /* 0x000fc80000011604 */
[----:B------:R-:W-:-:S04]  /*0c40*/  LEA R6, -R4, RZ, 0x2 ;  /* 0x000000ff04067211 */ /* 0x000fc800078e11ff */
        /* <DEDUP_REMOVED lines=35> */
.L_x_22:
[----:B------:R-:W-:Y:S05]  /*0e80*/  BSYNC.RECONVERGENT B1 ;  /* 0x0000000000017941 */ /* 0x000fea0003800200 */
.L_x_21:
        /* <DEDUP_REMOVED lines=18> */
.L_x_19:
[----:B------:R-:W-:Y:S05]  /*0fb0*/  BSYNC.RECONVERGENT B0 ;  /* 0x0000000000007941 */ /* 0x000fea0003800200 */
.L_x_18:
        /* <DEDUP_REMOVED lines=17> */
[----:B0-----:R-:W-:-:S04]  /*10d0*/  IMAD.WIDE R4, R2, 0x4, R4 ;  /* 0x0000000402047825 */ /* 0x001fc800078e0204 */
[----:B------:R-:W-:-:S05]  /*10e0*/  @P1 FADD R3, RZ, -R3 ;  /* 0x80000003ff031221 */ /* 0x000fca0000000000 */
[----:B------:R-:W-:Y:S01]  /*10f0*/  STG.E desc[UR6][R4.64], R3 ;  /* 0x0000000304007986 */ /* 0x000fe2000c101906 */
[----:B------:R-:W-:Y:S05]  /*1100*/  EXIT ;  /* 0x000000000000794d */ /* 0x000fea0003800000 */
.L_x_23:
        /* <DEDUP_REMOVED lines=15> */
.L_x_25:


//--------------------- .nv.global.init           --------------------------
	.section	.nv.global.init,"aw",@progbits
	.align	4
.nv.global.init:
	.type		__cudart_i2opi_f,@object
	.size		__cudart_i2opi_f,(.L_0 - __cudart_i2opi_f)
__cudart_i2opi_f:
        /*0000*/ 	.byte	0x41, 0x90, 0x43, 0x3c, 0x99, 0x95, 0x62, 0xdb, 0xc0, 0xdd, 0x34, 0xf5, 0xd1, 0x57, 0x27, 0xfc
        /*0010*/ 	.byte	0x29, 0x15, 0x44, 0x4e, 0x6e, 0x83, 0xf9, 0xa2
.L_0:


//--------------------- .nv.shared.reserved.0     --------------------------
	.section	.nv.shared.reserved.0,"aw",@nobits
	.weak		__nv_reservedSMEM_offset_0_alias
	.size		__nv_reservedSMEM_offset_0_alias, 0, 64
	.other		__nv_reservedSMEM_offset_0_alias,@"STO_CUDA_RESERVED_SHARED STV_DEFAULT"
__nv_reservedSMEM_offset_0_alias:
	.zero		0
	.zero		64


//--------------------- .nv.constant0._Z16cos_sin_even_oddPfS_i --------------------------
	.section	.nv.constant0._Z16cos_sin_even_oddPfS_i,"a",@progbits
	.sectionflags	@""
	.align	4
.nv.constant0._Z16cos_sin_even_oddPfS_i:
	.zero		916


//--------------------- .nv.constant0._Z12cos_sin_halfPfS_i --------------------------
	.section	.nv.constant0._Z12cos_sin_halfPfS_i,"a",@progbits
	.sectionflags	@""
	.align	4
.nv.constant0._Z12cos_sin_halfPfS_i:
	.zero		916


//--------------------- SYMBOLS --------------------------

	.type		.nv.reservedSmem.offset0,@object
	.size		.nv.reservedSmem.offset0,0x4
